	.headerflags	@"EF_CUDA_TEXMODE_UNIFIED EF_CUDA_64BIT_ADDRESS EF_CUDA_SM86 EF_CUDA_VIRTUAL_SM(EF_CUDA_SM86)"
	.elftype	@"ET_EXEC"


//--------------------- .nv.info                  --------------------------
	.section	.nv.info,"",@"SHT_CUDA_INFO"
	.align	4


	//----- nvinfo : EIATTR_REGCOUNT
	.align		4
        /*0000*/ 	.byte	0x04, 0x2f
        /*0002*/ 	.short	(.L_3 - .L_2)
	.align		4
.L_2:
        /*0004*/ 	.word	index@(l2norm_fwd_kernel)
        /*0008*/ 	.word	0x00000017


	//----- nvinfo : EIATTR_MAX_STACK_SIZE
	.align		4
.L_3:
        /*000c*/ 	.byte	0x04, 0x23
        /*000e*/ 	.short	(.L_5 - .L_4)
	.align		4
.L_4:
        /*0010*/ 	.word	index@(l2norm_fwd_kernel)
        /*0014*/ 	.word	0x00000000


	//----- nvinfo : EIATTR_MIN_STACK_SIZE
	.align		4
.L_5:
        /*0018*/ 	.byte	0x04, 0x12
        /*001a*/ 	.short	(.L_7 - .L_6)
	.align		4
.L_6:
        /*001c*/ 	.word	index@(l2norm_fwd_kernel)
        /*0020*/ 	.word	0x00000000


	//----- nvinfo : EIATTR_FRAME_SIZE
	.align		4
.L_7:
        /*0024*/ 	.byte	0x04, 0x11
        /*0026*/ 	.short	(.L_9 - .L_8)
	.align		4
.L_8:
        /*0028*/ 	.word	index@(l2norm_fwd_kernel)
        /*002c*/ 	.word	0x00000000
.L_9:


//--------------------- .nv.info.l2norm_fwd_kernel --------------------------
	.section	.nv.info.l2norm_fwd_kernel,"",@"SHT_CUDA_INFO"
	.align	4


	//----- nvinfo : EIATTR_CUDA_API_VERSION
	.align		4
        /*0000*/ 	.byte	0x04, 0x37
        /*0002*/ 	.short	(.L_11 - .L_10)
.L_10:
        /*0004*/ 	.word	0x0000007b


	//----- nvinfo : EIATTR_SW2861232_WAR
	.align		4
.L_11:
        /*0008*/ 	.byte	0x01, 0x35
	.zero		2


	//----- nvinfo : EIATTR_PARAM_CBANK
	.align		4
        /*000c*/ 	.byte	0x04, 0x0a
        /*000e*/ 	.short	(.L_13 - .L_12)
	.align		4
.L_12:
        /*0010*/ 	.word	index@(.nv.constant0.l2norm_fwd_kernel)
        /*0014*/ 	.short	0x0160
        /*0016*/ 	.short	0x001c


	//----- nvinfo : EIATTR_CBANK_PARAM_SIZE
	.align		4
.L_13:
        /*0018*/ 	.byte	0x03, 0x19
        /*001a*/ 	.short	0x001c


	//----- nvinfo : EIATTR_KPARAM_INFO
	.align		4
        /*001c*/ 	.byte	0x04, 0x17
        /*001e*/ 	.short	(.L_15 - .L_14)
.L_14:
        /*0020*/ 	.word	0x00000000
        /*0024*/ 	.short	0x0003
        /*0026*/ 	.short	0x0018
        /*0028*/ 	.byte	0x00, 0xf0, 0x11, 0x00


	//----- nvinfo : EIATTR_KPARAM_INFO
	.align		4
.L_15:
        /*002c*/ 	.byte	0x04, 0x17
        /*002e*/ 	.short	(.L_17 - .L_16)
.L_16:
        /*0030*/ 	.word	0x00000000
        /*0034*/ 	.short	0x0002
        /*0036*/ 	.short	0x0010
        /*0038*/ 	.byte	0x00, 0xf0, 0x21, 0x00


	//----- nvinfo : EIATTR_KPARAM_INFO
	.align		4
.L_17:
        /*003c*/ 	.byte	0x04, 0x17
        /*003e*/ 	.short	(.L_19 - .L_18)
.L_18:
        /*0040*/ 	.word	0x00000000
        /*0044*/ 	.short	0x0001
        /*0046*/ 	.short	0x0008
        /*0048*/ 	.byte	0x00, 0xf0, 0x21, 0x00


	//----- nvinfo : EIATTR_KPARAM_INFO
	.align		4
.L_19:
        /*004c*/ 	.byte	0x04, 0x17
        /*004e*/ 	.short	(.L_21 - .L_20)
.L_20:
        /*0050*/ 	.word	0x00000000
        /*0054*/ 	.short	0x0000
        /*0056*/ 	.short	0x0000
        /*0058*/ 	.byte	0x00, 0xf0, 0x21, 0x00


	//----- nvinfo : EIATTR_MAXREG_COUNT
	.align		4
.L_21:
        /*005c*/ 	.byte	0x03, 0x1b
        /*005e*/ 	.short	0x00ff


	//----- nvinfo : EIATTR_COOP_GROUP_MASK_REGIDS
	.align		4
        /*0060*/ 	.byte	0x04, 0x29
        /*0062*/ 	.short	(.L_23 - .L_22)


	//   ....[0]....
.L_22:
        /*0064*/ 	.word	0xffffffff


	//   ....[1]....
        /*0068*/ 	.word	0xffffffff


	//   ....[2]....
        /*006c*/ 	.word	0xffffffff


	//   ....[3]....
        /*0070*/ 	.word	0xffffffff


	//----- nvinfo : EIATTR_COOP_GROUP_INSTR_OFFSETS
	.align		4
.L_23:
        /*0074*/ 	.byte	0x04, 0x28
        /*0076*/ 	.short	(.L_25 - .L_24)


	//   ....[0]....
.L_24:
        /*0078*/ 	.word	0x00000280


	//   ....[1]....
        /*007c*/ 	.word	0x000002b0


	//   ....[2]....
        /*0080*/ 	.word	0x000002d0


	//   ....[3]....
        /*0084*/ 	.word	0x000002f0


	//----- nvinfo : EIATTR_EXIT_INSTR_OFFSETS
	.align		4
.L_25:
        /*0088*/ 	.byte	0x04, 0x1c
        /*008a*/ 	.short	(.L_27 - .L_26)


	//   ....[0]....
.L_26:
        /*008c*/ 	.word	0x000004f0


	//   ....[1]....
        /*0090*/ 	.word	0x00000550


	//----- nvinfo : EIATTR_MAX_THREADS
	.align		4
.L_27:
        /*0094*/ 	.byte	0x04, 0x05
        /*0096*/ 	.short	(.L_29 - .L_28)
.L_28:
        /*0098*/ 	.word	0x00000080
        /*009c*/ 	.word	0x00000001
        /*00a0*/ 	.word	0x00000001
.L_29:


//--------------------- .nv.rel.action            --------------------------
	.section	.nv.rel.action,"",@"SHT_CUDA_RELOCINFO"
	.align	8
	.sectionentsize	8
        /*0000*/ 	.byte	0x73, 0x00, 0x00, 0x00, 0x00, 0x00, 0x00, 0x00, 0x00, 0x00, 0x00, 0x11, 0x25, 0x00, 0x05, 0x36


//--------------------- .nv.constant0.l2norm_fwd_kernel --------------------------
	.section	.nv.constant0.l2norm_fwd_kernel,"a",@progbits
	.align	4
.nv.constant0.l2norm_fwd_kernel:
	.zero		380


//--------------------- .text.l2norm_fwd_kernel   --------------------------
	.section	.text.l2norm_fwd_kernel,"ax",@progbits
	.sectionflags	@"SHF_BARRIERS=1"
	.sectioninfo	@"SHI_REGISTERS=23"
	.align	128
        .global         l2norm_fwd_kernel
        .type           l2norm_fwd_kernel,@function
        .size           l2norm_fwd_kernel,(.L_x_1 - l2norm_fwd_kernel)
        .other          l2norm_fwd_kernel,@"STO_CUDA_ENTRY STV_DEFAULT"
l2norm_fwd_kernel:
.text.l2norm_fwd_kernel:
[----:B------:R-:W-:-:S02]  /*0000*/  IMAD.MOV.U32 R1, RZ, RZ, c[0x0][0x28] ;  /* 0x00000a00ff017624 */ /* 0x000fc400078e00ff */
[----:B------:R-:W0:Y:S01]  /*0010*/  S2R R2, SR_TID.X ;  /* 0x0000000000027919 */ /* 0x000e220000002100 */
[----:B------:R-:W-:-:S03]  /*0020*/  ULDC.64 UR4, c[0x0][0x118] ;  /* 0x0000460000047ab9 */ /* 0x000fc60000000a00 */
[----:B------:R-:W1:Y:S01]  /*0030*/  S2R R8, SR_CTAID.X ;  /* 0x0000000000087919 */ /* 0x000e620000002500 */
[----:B0-----:R-:W-:Y:S02]  /*0040*/  SHF.R.U32.HI R3, RZ, 0x4, R2 ;  /* 0x00000004ff037819 */ /* 0x001fe40000011602 */
[----:B------:R-:W-:Y:S01]  /*0050*/  SHF.L.U32 R0, R2, 0x3, RZ ;  /* 0x0000000302007819 */ /* 0x000fe200000006ff */
[----:B-1----:R-:W-:Y:S01]  /*0060*/  IMAD.SHL.U32 R8, R8, 0x8, RZ ;  /* 0x0000000808087824 */ /* 0x002fe200078e00ff */
[----:B------:R-:W-:Y:S02]  /*0070*/  SGXT.U32 R3, R3, 0x3 ;  /* 0x000000030303781a */ /* 0x000fe40000000000 */
[----:B------:R-:W-:Y:S02]  /*0080*/  LOP3.LUT R4, R0, 0x78, RZ, 0xc0, !PT ;  /* 0x0000007800047812 */ /* 0x000fe400078ec0ff */
[----:B------:R-:W-:Y:S02]  /*0090*/  LOP3.LUT R9, R8, R3, RZ, 0xfc, !PT ;  /* 0x0000000308097212 */ /* 0x000fe400078efcff */
[----:B------:R-:W-:Y:S01]  /*00a0*/  SHF.R.S32.HI R0, RZ, 0x1f, R8 ;  /* 0x0000001fff007819 */ /* 0x000fe20000011408 */
[----:B------:R-:W-:Y:S01]  /*00b0*/  IMAD.WIDE.U32 R4, R4, 0x2, RZ ;  /* 0x0000000204047825 */ /* 0x000fe200078e00ff */
[----:B------:R-:W-:-:S02]  /*00c0*/  SHF.L.U32 R7, R9, 0x8, RZ ;  /* 0x0000000809077819 */ /* 0x000fc400000006ff */
[C---:B------:R-:W-:Y:S02]  /*00d0*/  ISETP.GE.U32.AND P0, PT, R9.reuse, 0x1230, PT ;  /* 0x000012300900780c */ /* 0x040fe40003f06070 */
[----:B------:R-:W-:Y:S02]  /*00e0*/  SHF.L.U64.HI R9, R9, 0x8, R0 ;  /* 0x0000000809097819 */ /* 0x000fe40000010200 */
[----:B------:R-:W-:Y:S02]  /*00f0*/  LOP3.LUT R10, R7, R4, RZ, 0xfc, !PT ;  /* 0x00000004070a7212 */ /* 0x000fe400078efcff */
[----:B------:R-:W-:Y:S01]  /*0100*/  ISETP.GE.U32.AND.EX P0, PT, R0, RZ, PT, P0 ;  /* 0x000000ff0000720c */ /* 0x000fe20003f06100 */
[----:B------:R-:W-:Y:S01]  /*0110*/  CS2R R6, SRZ ;  /* 0x0000000000067805 */ /* 0x000fe2000001ff00 */
[----:B------:R-:W-:Y:S02]  /*0120*/  LOP3.LUT R9, R9, R5, RZ, 0xfc, !PT ;  /* 0x0000000509097212 */ /* 0x000fe400078efcff */
[----:B------:R-:W-:Y:S01]  /*0130*/  IADD3 R16, P1, R10, c[0x0][0x160], RZ ;  /* 0x000058000a107a10 */ /* 0x000fe20007f3e0ff */
[----:B------:R-:W-:-:S03]  /*0140*/  CS2R R4, SRZ ;  /* 0x0000000000047805 */ /* 0x000fc6000001ff00 */
[----:B------:R-:W-:-:S05]  /*0150*/  IADD3.X R17, R9, c[0x0][0x164], RZ, P1, !PT ;  /* 0x0000590009117a10 */ /* 0x000fca0000ffe4ff */
[----:B------:R-:W2:Y:S01]  /*0160*/  @!P0 LDG.E.128 R4, [R16.64] ;  /* 0x0000000410048981 */ /* 0x000ea2000c1e1d00 */
[----:B------:R-:W-:Y:S01]  /*0170*/  IADD3 R10, P3, R10, c[0x0][0x168], RZ ;  /* 0x00005a000a0a7a10 */ /* 0x000fe20007f7e0ff */
[--C-:B--2---:R-:W-:Y:S02]  /*0180*/  HADD2.F32 R11, -RZ, R4.reuse.H1_H1 ;  /* 0x30000004ff0b7230 */ /* 0x104fe40000004100 */
[----:B------:R-:W-:Y:S02]  /*0190*/  HADD2.F32 R14, -RZ, R4.H0_H0 ;  /* 0x20000004ff0e7230 */ /* 0x000fe40000004100 */
[--C-:B------:R-:W-:Y:S01]  /*01a0*/  HADD2.F32 R4, -RZ, R5.reuse.H0_H0 ;  /* 0x20000005ff047230 */ /* 0x100fe20000004100 */
[----:B------:R-:W-:Y:S01]  /*01b0*/  FMUL R13, R11, R11 ;  /* 0x0000000b0b0d7220 */ /* 0x000fe20000400000 */
[----:B------:R-:W-:Y:S02]  /*01c0*/  HADD2.F32 R12, -RZ, R5.H1_H1 ;  /* 0x30000005ff0c7230 */ /* 0x000fe40000004100 */
[----:B------:R-:W-:Y:S01]  /*01d0*/  HADD2.F32 R5, -RZ, R6.H0_H0 ;  /* 0x20000006ff057230 */ /* 0x000fe20000004100 */
[----:B------:R-:W-:-:S04]  /*01e0*/  FFMA R13, R14, R14, R13 ;  /* 0x0000000e0e0d7223 */ /* 0x000fc8000000000d */
[----:B------:R-:W-:-:S04]  /*01f0*/  FFMA R13, R4, R4, R13 ;  /* 0x00000004040d7223 */ /* 0x000fc8000000000d */
[----:B------:R-:W-:Y:S01]  /*0200*/  FFMA R18, R12, R12, R13 ;  /* 0x0000000c0c127223 */ /* 0x000fe2000000000d */
[----:B------:R-:W-:Y:S02]  /*0210*/  HADD2.F32 R13, -RZ, R6.H1_H1 ;  /* 0x30000006ff0d7230 */ /* 0x000fe40000004100 */
[--C-:B------:R-:W-:Y:S01]  /*0220*/  HADD2.F32 R6, -RZ, R7.reuse.H0_H0 ;  /* 0x20000007ff067230 */ /* 0x100fe20000004100 */
[----:B------:R-:W-:Y:S01]  /*0230*/  FFMA R18, R5, R5, R18 ;  /* 0x0000000505127223 */ /* 0x000fe20000000012 */
[----:B------:R-:W-:-:S03]  /*0240*/  HADD2.F32 R7, -RZ, R7.H1_H1 ;  /* 0x30000007ff077230 */ /* 0x000fc60000004100 */
[----:B------:R-:W-:-:S04]  /*0250*/  FFMA R15, R13, R13, R18 ;  /* 0x0000000d0d0f7223 */ /* 0x000fc80000000012 */
[----:B------:R-:W-:-:S04]  /*0260*/  FFMA R16, R6, R6, R15 ;  /* 0x0000000606107223 */ /* 0x000fc8000000000f */
[----:B------:R-:W-:-:S05]  /*0270*/  FFMA R16, R7, R7, R16 ;  /* 0x0000000707107223 */ /* 0x000fca0000000010 */
[----:B------:R-:W0:Y:S02]  /*0280*/  SHFL.BFLY PT, R15, R16, 0x8, 0x1f ;  /* 0x0d001f00100f7f89 */ /* 0x000e2400000e0000 */
[----:B0-----:R-:W-:Y:S01]  /*0290*/  FADD R15, R16, R15 ;  /* 0x0000000f100f7221 */ /* 0x001fe20000000000 */
[----:B------:R-:W-:-:S04]  /*02a0*/  IMAD.MOV.U32 R16, RZ, RZ, 0x3e800000 ;  /* 0x3e800000ff107424 */ /* 0x000fc800078e00ff */
[----:B------:R-:W0:Y:S02]  /*02b0*/  SHFL.BFLY PT, R18, R15, 0x4, 0x1f ;  /* 0x0c801f000f127f89 */ /* 0x000e2400000e0000 */
[----:B0-----:R-:W-:-:S05]  /*02c0*/  FADD R18, R15, R18 ;  /* 0x000000120f127221 */ /* 0x001fca0000000000 */
[----:B------:R-:W0:Y:S02]  /*02d0*/  SHFL.BFLY PT, R17, R18, 0x2, 0x1f ;  /* 0x0c401f0012117f89 */ /* 0x000e2400000e0000 */
[----:B0-----:R-:W-:-:S05]  /*02e0*/  FADD R17, R18, R17 ;  /* 0x0000001112117221 */ /* 0x001fca0000000000 */
[----:B------:R-:W0:Y:S02]  /*02f0*/  SHFL.BFLY PT, R20, R17, 0x1, 0x1f ;  /* 0x0c201f0011147f89 */ /* 0x000e2400000e0000 */
[----:B0-----:R-:W-:-:S04]  /*0300*/  FADD R20, R17, R20 ;  /* 0x0000001411147221 */ /* 0x001fc80000000000 */
[----:B------:R-:W-:-:S04]  /*0310*/  FADD R20, R20, c[0x0][0x178] ;  /* 0x00005e0014147621 */ /* 0x000fc80000000000 */
[----:B------:R-:W0:Y:S02]  /*0320*/  MUFU.SQRT R19, R20 ;  /* 0x0000001400137308 */ /* 0x000e240000002000 */
[C---:B0-----:R-:W-:Y:S02]  /*0330*/  FSETP.GT.AND P1, PT, R19.reuse, 8.50705917302346158658e+37, PT ;  /* 0x7e8000001300780b */ /* 0x041fe40003f24000 */
[----:B------:R-:W-:Y:S02]  /*0340*/  FSETP.GEU.AND P2, PT, R19, 1.175494350822287508e-38, PT ;  /* 0x008000001300780b */ /* 0x000fe40003f4e000 */
[----:B------:R-:W-:-:S09]  /*0350*/  FSEL R16, R16, 1, P1 ;  /* 0x3f80000010107808 */ /* 0x000fd20000800000 */
[----:B------:R-:W-:Y:S01]  /*0360*/  @P1 FMUL R19, R19, 0.25 ;  /* 0x3e80000013131820 */ /* 0x000fe20000400000 */
[----:B------:R-:W-:Y:S01]  /*0370*/  LOP3.LUT P1, RZ, R2, 0x78, RZ, 0xc0, !PT ;  /* 0x0000007802ff7812 */ /* 0x000fe2000782c0ff */
[----:B------:R-:W-:Y:S02]  /*0380*/  @!P2 FMUL R16, R16, 16777216 ;  /* 0x4b8000001010a820 */ /* 0x000fe40000400000 */
[----:B------:R-:W-:-:S06]  /*0390*/  @!P2 FMUL R19, R19, 16777216 ;  /* 0x4b8000001313a820 */ /* 0x000fcc0000400000 */
[----:B------:R-:W0:Y:S02]  /*03a0*/  MUFU.RCP R19, R19 ;  /* 0x0000001300137308 */ /* 0x000e240000001000 */
[----:B0-----:R-:W-:-:S04]  /*03b0*/  FMUL R16, R19, R16 ;  /* 0x0000001013107220 */ /* 0x001fc80000400000 */
[-C--:B------:R-:W-:Y:S01]  /*03c0*/  FMUL R14, R14, R16.reuse ;  /* 0x000000100e0e7220 */ /* 0x080fe20000400000 */
[-C--:B------:R-:W-:Y:S01]  /*03d0*/  FMUL R11, R11, R16.reuse ;  /* 0x000000100b0b7220 */ /* 0x080fe20000400000 */
[-C--:B------:R-:W-:Y:S01]  /*03e0*/  FMUL R15, R4, R16.reuse ;  /* 0x00000010040f7220 */ /* 0x080fe20000400000 */
[-C--:B------:R-:W-:Y:S01]  /*03f0*/  FMUL R12, R12, R16.reuse ;  /* 0x000000100c0c7220 */ /* 0x080fe20000400000 */
[----:B------:R-:W-:Y:S01]  /*0400*/  FMUL R7, R7, R16 ;  /* 0x0000001007077220 */ /* 0x000fe20000400000 */
[----:B------:R-:W-:Y:S01]  /*0410*/  STS [R3.X4], R16 ;  /* 0x0000001003007388 */ /* 0x000fe20000004800 */
[----:B------:R-:W-:Y:S01]  /*0420*/  F2FP.PACK_AB R4, R11, R14 ;  /* 0x0000000e0b04723e */ /* 0x000fe200000000ff */
[-C--:B------:R-:W-:Y:S01]  /*0430*/  FMUL R11, R5, R16.reuse ;  /* 0x00000010050b7220 */ /* 0x080fe20000400000 */
[----:B------:R-:W-:Y:S01]  /*0440*/  F2FP.PACK_AB R5, R12, R15 ;  /* 0x0000000f0c05723e */ /* 0x000fe200000000ff */
[-C--:B------:R-:W-:Y:S01]  /*0450*/  FMUL R12, R13, R16.reuse ;  /* 0x000000100d0c7220 */ /* 0x080fe20000400000 */
[----:B------:R-:W-:Y:S01]  /*0460*/  LOP3.LUT R13, R8, 0x7, R2, 0xf8, !PT ;  /* 0x00000007080d7812 */ /* 0x000fe200078ef802 */
[----:B------:R-:W-:-:S03]  /*0470*/  FMUL R8, R6, R16 ;  /* 0x0000001006087220 */ /* 0x000fc60000400000 */
[----:B------:R-:W-:Y:S02]  /*0480*/  ISETP.LT.U32.AND P2, PT, R13, 0x1230, PT ;  /* 0x000012300d00780c */ /* 0x000fe40003f41070 */
[----:B------:R-:W-:Y:S02]  /*0490*/  F2FP.PACK_AB R6, R12, R11 ;  /* 0x0000000b0c06723e */ /* 0x000fe400000000ff */
[----:B------:R-:W-:Y:S02]  /*04a0*/  ISETP.LT.U32.AND.EX P1, PT, R0, RZ, !P1, P2 ;  /* 0x000000ff0000720c */ /* 0x000fe40004f21120 */
[----:B------:R-:W-:Y:S02]  /*04b0*/  IADD3.X R11, R9, c[0x0][0x16c], RZ, P3, !PT ;  /* 0x00005b00090b7a10 */ /* 0x000fe40001ffe4ff */
[----:B------:R-:W-:-:S05]  /*04c0*/  F2FP.PACK_AB R7, R7, R8 ;  /* 0x000000080707723e */ /* 0x000fca00000000ff */
[----:B------:R-:W-:Y:S04]  /*04d0*/  @!P0 STG.E.128 [R10.64], R4 ;  /* 0x000000040a008986 */ /* 0x000fe8000c101d04 */
[----:B------:R-:W-:Y:S06]  /*04e0*/  BAR.SYNC 0x0 ;  /* 0x0000000000007b1d */ /* 0x000fec0000000000 */
[----:B------:R-:W-:Y:S05]  /*04f0*/  @!P1 EXIT ;  /* 0x000000000000994d */ /* 0x000fea0003800000 */
[----:B------:R-:W-:Y:S02]  /*0500*/  LOP3.LUT R4, R2, 0x7, RZ, 0xc0, !PT ;  /* 0x0000000702047812 */ /* 0x000fe400078ec0ff */
[----:B------:R-:W-:-:S03]  /*0510*/  LEA R2, P0, R13, c[0x0][0x170], 0x2 ;  /* 0x00005c000d027a11 */ /* 0x000fc600078010ff */
[----:B------:R-:W0:Y:S01]  /*0520*/  LDS R5, [R4.X4] ;  /* 0x0000000004057984 */ /* 0x000e220000004800 */
[----:B------:R-:W-:-:S05]  /*0530*/  LEA.HI.X R3, R13, c[0x0][0x174], R0, 0x2, P0 ;  /* 0x00005d000d037a11 */ /* 0x000fca00000f1400 */
[----:B0-----:R-:W-:Y:S01]  /*0540*/  STG.E [R2.64], R5 ;  /* 0x0000000502007986 */ /* 0x001fe2000c101904 */
[----:B------:R-:W-:Y:S05]  /*0550*/  EXIT ;  /* 0x000000000000794d */ /* 0x000fea0003800000 */
.L_x_0:
[----:B------:R-:W-:-:S00]  /*0560*/  BRA `(.L_x_0) ;  /* 0xfffffff000007947 */ /* 0x000fc0000383ffff */
[----:B------:R-:W-:-:S00]  /*0570*/  NOP ;  /* 0x0000000000007918 */ /* 0x000fc00000000000 */
        /* <DEDUP_REMOVED lines=8> */
.L_x_1:


//--------------------- .nv.global.init           --------------------------
	.section	.nv.global.init,"aw",@progbits
.nv.global.init:
	.type		_$_str,@object
	.size		_$_str,(_$_str_$_2 - _$_str)
_$_str:
        /*0000*/ 	.byte	0x5f, 0x5f, 0x43, 0x55, 0x44, 0x41, 0x5f, 0x46, 0x54, 0x5a, 0x00
	.type		_$_str_$_2,@object
	.size		_$_str_$_2,(.L_1 - _$_str_$_2)
_$_str_$_2:
        /*000b*/ 	.byte	0x5f, 0x5f, 0x43, 0x55, 0x44, 0x41, 0x5f, 0x50, 0x52, 0x45, 0x43, 0x5f, 0x53, 0x51, 0x52, 0x54
        /*001b*/ 	.byte	0x00
.L_1:


//--------------------- .nv.shared.l2norm_fwd_kernel --------------------------
	.section	.nv.shared.l2norm_fwd_kernel,"aw",@nobits
	.align	16
